//
// Generated by NVIDIA NVVM Compiler
//
// Compiler Build ID: CL-36424714
// Cuda compilation tools, release 13.0, V13.0.88
// Based on NVVM 20.0.0
//

.version 9.0
.target sm_100
.address_size 64

	// .globl	_Z11saxpyKernelifPKfPf

.visible .entry _Z11saxpyKernelifPKfPf(
	.param .u32 _Z11saxpyKernelifPKfPf_param_0,
	.param .f32 _Z11saxpyKernelifPKfPf_param_1,
	.param .u64 .ptr .align 1 _Z11saxpyKernelifPKfPf_param_2,
	.param .u64 .ptr .align 1 _Z11saxpyKernelifPKfPf_param_3
)
{
	.reg .pred 	%p<2>;
	.reg .b32 	%r<6>;
	.reg .b32 	%f<5>;
	.reg .b64 	%rd<8>;

	ld.param.u32 	%r2, [_Z11saxpyKernelifPKfPf_param_0];
	ld.param.f32 	%f1, [_Z11saxpyKernelifPKfPf_param_1];
	ld.param.u64 	%rd1, [_Z11saxpyKernelifPKfPf_param_2];
	ld.param.u64 	%rd2, [_Z11saxpyKernelifPKfPf_param_3];
	mov.u32 	%r3, %ctaid.x;
	mov.u32 	%r4, %ntid.x;
	mov.u32 	%r5, %tid.x;
	mad.lo.s32 	%r1, %r3, %r4, %r5;
	setp.ge.s32 	%p1, %r1, %r2;
	@%p1 bra 	$L__BB0_2;
	cvta.to.global.u64 	%rd3, %rd1;
	cvta.to.global.u64 	%rd4, %rd2;
	mul.wide.s32 	%rd5, %r1, 4;
	add.s64 	%rd6, %rd3, %rd5;
	ld.global.f32 	%f2, [%rd6];
	add.s64 	%rd7, %rd4, %rd5;
	ld.global.f32 	%f3, [%rd7];
	fma.rn.f32 	%f4, %f1, %f2, %f3;
	st.global.f32 	[%rd7], %f4;
$L__BB0_2:
	ret;

}


// ===== COMPILED SASS (sm_100) =====

	.target	sm_100

	.elftype	@"ET_EXEC"


//--------------------- .note.nv.tkinfo           --------------------------
	.section	.note.nv.tkinfo,"",@"SHT_NOTE"
	.sectionflags	@"SHF_NOTE_NV_TKINFO"
	.tkinfo
        /*0018*/ 	.word	0x00000002
        /*0030*/ 	.string	""
        /*0030*/ 	.string	"ptxas"
        /*0030*/ 	.string	"Cuda compilation tools, release 13.0, V13.0.88"
        /*0030*/ 	.string	"Build cuda_13.0.r13.0/compiler.36424714_0"
        /*0030*/ 	.string	"-arch sm_100 -m 64 "



//--------------------- .note.nv.cuinfo           --------------------------
	.section	.note.nv.cuinfo,"",@"SHT_NOTE"
	.sectionflags	@"SHF_NOTE_NV_CUINFO"
        /*0018*/ 	.short	0x0002
        /*001a*/ 	.short	0x0064
        /*001c*/ 	.short	0x0082
	.zero		2


//--------------------- .nv.info                  --------------------------
	.section	.nv.info,"",@"SHT_CUDA_INFO"
	.align	4


	//----- nvinfo : EIATTR_REGCOUNT
	.align		4
        /*0000*/ 	.byte	0x04, 0x2f
        /*0002*/ 	.short	(.L_1 - .L_0)
	.align		4
.L_0:
        /*0004*/ 	.word	index@(_Z11saxpyKernelifPKfPf)
        /*0008*/ 	.word	0x0000000a


	//----- nvinfo : EIATTR_FRAME_SIZE
	.align		4
.L_1:
        /*000c*/ 	.byte	0x04, 0x11
        /*000e*/ 	.short	(.L_3 - .L_2)
	.align		4
.L_2:
        /*0010*/ 	.word	index@(_Z11saxpyKernelifPKfPf)
        /*0014*/ 	.word	0x00000000


	//----- nvinfo : EIATTR_MIN_STACK_SIZE
	.align		4
.L_3:
        /*0018*/ 	.byte	0x04, 0x12
        /*001a*/ 	.short	(.L_5 - .L_4)
	.align		4
.L_4:
        /*001c*/ 	.word	index@(_Z11saxpyKernelifPKfPf)
        /*0020*/ 	.word	0x00000000
.L_5:


//--------------------- .nv.compat                --------------------------
	.section	.nv.compat,"",@"SHT_CUDA_COMPAT_INFO"
	.align	4
        /*0000*/ 	.byte	0x02, 0x09, 0x00, 0x00, 0x02, 0x02, 0x01, 0x00, 0x02, 0x05, 0x05, 0x00, 0x03, 0x07, 0x01, 0x01
        /*0010*/ 	.byte	0x02, 0x03, 0x00, 0x00, 0x02, 0x06, 0x01, 0x00, 0x04, 0x0b, 0x08, 0x00, 0x09, 0x00, 0x00, 0x00
        /*0020*/ 	.byte	0x00, 0x00, 0x00, 0x00


//--------------------- .nv.info._Z11saxpyKernelifPKfPf --------------------------
	.section	.nv.info._Z11saxpyKernelifPKfPf,"",@"SHT_CUDA_INFO"
	.sectionflags	@""
	.align	4


	//----- nvinfo : EIATTR_CUDA_API_VERSION
	.align		4
        /*0000*/ 	.byte	0x04, 0x37
        /*0002*/ 	.short	(.L_7 - .L_6)
.L_6:
        /*0004*/ 	.word	0x00000082


	//----- nvinfo : EIATTR_KPARAM_INFO
	.align		4
.L_7:
        /*0008*/ 	.byte	0x04, 0x17
        /*000a*/ 	.short	(.L_9 - .L_8)
.L_8:
        /*000c*/ 	.word	0x00000000
        /*0010*/ 	.short	0x0003
        /*0012*/ 	.short	0x0010
        /*0014*/ 	.byte	0x00, 0xf5, 0x21, 0x00


	//----- nvinfo : EIATTR_KPARAM_INFO
	.align		4
.L_9:
        /*0018*/ 	.byte	0x04, 0x17
        /*001a*/ 	.short	(.L_11 - .L_10)
.L_10:
        /*001c*/ 	.word	0x00000000
        /*0020*/ 	.short	0x0002
        /*0022*/ 	.short	0x0008
        /*0024*/ 	.byte	0x00, 0xf5, 0x21, 0x00


	//----- nvinfo : EIATTR_KPARAM_INFO
	.align		4
.L_11:
        /*0028*/ 	.byte	0x04, 0x17
        /*002a*/ 	.short	(.L_13 - .L_12)
.L_12:
        /*002c*/ 	.word	0x00000000
        /*0030*/ 	.short	0x0001
        /*0032*/ 	.short	0x0004
        /*0034*/ 	.byte	0x00, 0xf0, 0x11, 0x00


	//----- nvinfo : EIATTR_KPARAM_INFO
	.align		4
.L_13:
        /*0038*/ 	.byte	0x04, 0x17
        /*003a*/ 	.short	(.L_15 - .L_14)
.L_14:
        /*003c*/ 	.word	0x00000000
        /*0040*/ 	.short	0x0000
        /*0042*/ 	.short	0x0000
        /*0044*/ 	.byte	0x00, 0xf0, 0x11, 0x00


	//----- nvinfo : EIATTR_SPARSE_MMA_MASK
	.align		4
.L_15:
        /*0048*/ 	.byte	0x03, 0x50
        /*004a*/ 	.short	0x0000


	//----- nvinfo : EIATTR_MAXREG_COUNT
	.align		4
        /*004c*/ 	.byte	0x03, 0x1b
        /*004e*/ 	.short	0x00ff


	//----- nvinfo : EIATTR_MERCURY_ISA_VERSION
	.align		4
        /*0050*/ 	.byte	0x03, 0x5f
        /*0052*/ 	.short	0x0101


	//----- nvinfo : EIATTR_VRC_CTA_INIT_COUNT
	.align		4
        /*0054*/ 	.byte	0x02, 0x4a
	.zero		1
	.zero		1


	//----- nvinfo : EIATTR_EXIT_INSTR_OFFSETS
	.align		4
        /*0058*/ 	.byte	0x04, 0x1c
        /*005a*/ 	.short	(.L_17 - .L_16)


	//   ....[0]....
.L_16:
        /*005c*/ 	.word	0x00000070


	//   ....[1]....
        /*0060*/ 	.word	0x00000120


	//----- nvinfo : EIATTR_CBANK_PARAM_SIZE
	.align		4
.L_17:
        /*0064*/ 	.byte	0x03, 0x19
        /*0066*/ 	.short	0x0018


	//----- nvinfo : EIATTR_PARAM_CBANK
	.align		4
        /*0068*/ 	.byte	0x04, 0x0a
        /*006a*/ 	.short	(.L_19 - .L_18)
	.align		4
.L_18:
        /*006c*/ 	.word	index@(.nv.constant0._Z11saxpyKernelifPKfPf)
        /*0070*/ 	.short	0x0380
        /*0072*/ 	.short	0x0018


	//----- nvinfo : EIATTR_SW_WAR
	.align		4
.L_19:
        /*0074*/ 	.byte	0x04, 0x36
        /*0076*/ 	.short	(.L_21 - .L_20)
.L_20:
        /*0078*/ 	.word	0x00000008
.L_21:


//--------------------- .nv.callgraph             --------------------------
	.section	.nv.callgraph,"",@"SHT_CUDA_CALLGRAPH"
	.align	4
	.sectionentsize	8
	.align		4
        /*0000*/ 	.word	0x00000000
	.align		4
        /*0004*/ 	.word	0xffffffff
	.align		4
        /*0008*/ 	.word	0x00000000
	.align		4
        /*000c*/ 	.word	0xfffffffe
	.align		4
        /*0010*/ 	.word	0x00000000
	.align		4
        /*0014*/ 	.word	0xfffffffd
	.align		4
        /*0018*/ 	.word	0x00000000
	.align		4
        /*001c*/ 	.word	0xfffffffc


//--------------------- .text._Z11saxpyKernelifPKfPf --------------------------
	.section	.text._Z11saxpyKernelifPKfPf,"ax",@progbits
	.align	128
        .global         _Z11saxpyKernelifPKfPf
        .type           _Z11saxpyKernelifPKfPf,@function
        .size           _Z11saxpyKernelifPKfPf,(.L_x_1 - _Z11saxpyKernelifPKfPf)
        .other          _Z11saxpyKernelifPKfPf,@"STO_CUDA_ENTRY STV_DEFAULT"
_Z11saxpyKernelifPKfPf:
.text._Z11saxpyKernelifPKfPf:
[----:B------:R-:W-:Y:S01]  /*0000*/  LDC R1, c[0x0][0x37c] ;  /* 0x0000df00ff017b82 */ /* 0x000fe20000000800 */
[----:B------:R-:W0:Y:S07]  /*0010*/  S2R R0, SR_TID.X ;  /* 0x0000000000007919 */ /* 0x000e2e0000002100 */
[----:B------:R-:W0:Y:S01]  /*0020*/  S2UR UR4, SR_CTAID.X ;  /* 0x00000000000479c3 */ /* 0x000e220000002500 */
[----:B------:R-:W1:Y:S07]  /*0030*/  LDCU UR5, c[0x0][0x380] ;  /* 0x00007000ff0577ac */ /* 0x000e6e0008000800 */
[----:B------:R-:W0:Y:S02]  /*0040*/  LDC R7, c[0x0][0x360] ;  /* 0x0000d800ff077b82 */ /* 0x000e240000000800 */
[----:B0-----:R-:W-:-:S05]  /*0050*/  IMAD R7, R7, UR4, R0 ;  /* 0x0000000407077c24 */ /* 0x001fca000f8e0200 */
[----:B-1----:R-:W-:-:S13]  /*0060*/  ISETP.GE.AND P0, PT, R7, UR5, PT ;  /* 0x0000000507007c0c */ /* 0x002fda000bf06270 */
[----:B------:R-:W-:Y:S05]  /*0070*/  @P0 EXIT ;  /* 0x000000000000094d */ /* 0x000fea0003800000 */
[----:B------:R-:W0:Y:S01]  /*0080*/  LDC.64 R2, c[0x0][0x388] ;  /* 0x0000e200ff027b82 */ /* 0x000e220000000a00 */
[----:B------:R-:W1:Y:S01]  /*0090*/  LDCU.64 UR4, c[0x0][0x358] ;  /* 0x00006b00ff0477ac */ /* 0x000e620008000a00 */
[----:B------:R-:W2:Y:S06]  /*00a0*/  LDCU UR6, c[0x0][0x384] ;  /* 0x00007080ff0677ac */ /* 0x000eac0008000800 */
[----:B------:R-:W3:Y:S01]  /*00b0*/  LDC.64 R4, c[0x0][0x390] ;  /* 0x0000e400ff047b82 */ /* 0x000ee20000000a00 */
[----:B0-----:R-:W-:-:S06]  /*00c0*/  IMAD.WIDE R2, R7, 0x4, R2 ;  /* 0x0000000407027825 */ /* 0x001fcc00078e0202 */
[----:B-1----:R-:W2:Y:S01]  /*00d0*/  LDG.E R2, desc[UR4][R2.64] ;  /* 0x0000000402027981 */ /* 0x002ea2000c1e1900 */
[----:B---3--:R-:W-:-:S05]  /*00e0*/  IMAD.WIDE R4, R7, 0x4, R4 ;  /* 0x0000000407047825 */ /* 0x008fca00078e0204 */
[----:B------:R-:W2:Y:S02]  /*00f0*/  LDG.E R7, desc[UR4][R4.64] ;  /* 0x0000000404077981 */ /* 0x000ea4000c1e1900 */
[----:B--2---:R-:W-:-:S05]  /*0100*/  FFMA R7, R2, UR6, R7 ;  /* 0x0000000602077c23 */ /* 0x004fca0008000007 */
[----:B------:R-:W-:Y:S01]  /*0110*/  STG.E desc[UR4][R4.64], R7 ;  /* 0x0000000704007986 */ /* 0x000fe2000c101904 */
[----:B------:R-:W-:Y:S05]  /*0120*/  EXIT ;  /* 0x000000000000794d */ /* 0x000fea0003800000 */
.L_x_0:
[----:B------:R-:W-:-:S00]  /*0130*/  BRA `(.L_x_0) ;  /* 0xfffffffc00fc7947 */ /* 0x000fc0000383ffff */
[----:B------:R-:W-:-:S00]  /*0140*/  NOP ;  /* 0x0000000000007918 */ /* 0x000fc00000000000 */
        /* <DEDUP_REMOVED lines=11> */
.L_x_1:


//--------------------- .nv.shared.reserved.0     --------------------------
	.section	.nv.shared.reserved.0,"aw",@nobits
	.weak		__nv_reservedSMEM_offset_0_alias
	.size		__nv_reservedSMEM_offset_0_alias, 0, 64
	.other		__nv_reservedSMEM_offset_0_alias,@"STO_CUDA_RESERVED_SHARED STV_DEFAULT"
__nv_reservedSMEM_offset_0_alias:
	.zero		0
	.zero		64


//--------------------- .nv.constant0._Z11saxpyKernelifPKfPf --------------------------
	.section	.nv.constant0._Z11saxpyKernelifPKfPf,"a",@progbits
	.sectionflags	@""
	.align	4
.nv.constant0._Z11saxpyKernelifPKfPf:
	.zero		920


//--------------------- SYMBOLS --------------------------

	.type		.nv.reservedSmem.offset0,@object
	.size		.nv.reservedSmem.offset0,0x4
